	.headerflags	@"EF_CUDA_TEXMODE_UNIFIED EF_CUDA_64BIT_ADDRESS EF_CUDA_SM86 EF_CUDA_VIRTUAL_SM(EF_CUDA_SM86)"
	.elftype	@"ET_EXEC"


//--------------------- .nv.info                  --------------------------
	.section	.nv.info,"",@"SHT_CUDA_INFO"
	.align	4


	//----- nvinfo : EIATTR_REGCOUNT
	.align		4
        /*0000*/ 	.byte	0x04, 0x2f
        /*0002*/ 	.short	(.L_2 - .L_1)
	.align		4
.L_1:
        /*0004*/ 	.word	index@(triton_poi_fused_gelu_6)
        /*0008*/ 	.word	0x0000000d


	//----- nvinfo : EIATTR_MIN_STACK_SIZE
	.align		4
.L_2:
        /*000c*/ 	.byte	0x04, 0x12
        /*000e*/ 	.short	(.L_4 - .L_3)
	.align		4
.L_3:
        /*0010*/ 	.word	index@(triton_poi_fused_gelu_6)
        /*0014*/ 	.word	0x00000000


	//----- nvinfo : EIATTR_FRAME_SIZE
	.align		4
.L_4:
        /*0018*/ 	.byte	0x04, 0x11
        /*001a*/ 	.short	(.L_6 - .L_5)
	.align		4
.L_5:
        /*001c*/ 	.word	index@(triton_poi_fused_gelu_6)
        /*0020*/ 	.word	0x00000000


	//----- nvinfo : EIATTR_MIN_STACK_SIZE
	.align		4
.L_6:
        /*0024*/ 	.byte	0x04, 0x12
        /*0026*/ 	.short	(.L_8 - .L_7)
	.align		4
.L_7:
        /*0028*/ 	.word	index@(triton_poi_fused_gelu_6)
        /*002c*/ 	.word	0x00000000
.L_8:


//--------------------- .nv.info.triton_poi_fused_gelu_6 --------------------------
	.section	.nv.info.triton_poi_fused_gelu_6,"",@"SHT_CUDA_INFO"
	.sectionflags	@""
	.align	4


	//----- nvinfo : EIATTR_CUDA_API_VERSION
	.align		4
        /*0000*/ 	.byte	0x04, 0x37
        /*0002*/ 	.short	(.L_10 - .L_9)
.L_9:
        /*0004*/ 	.word	0x0000007c


	//----- nvinfo : EIATTR_SW2861232_WAR
	.align		4
.L_10:
        /*0008*/ 	.byte	0x01, 0x35
	.zero		2


	//----- nvinfo : EIATTR_PARAM_CBANK
	.align		4
        /*000c*/ 	.byte	0x04, 0x0a
        /*000e*/ 	.short	(.L_12 - .L_11)
	.align		4
.L_11:
        /*0010*/ 	.word	index@(.nv.constant0.triton_poi_fused_gelu_6)
        /*0014*/ 	.short	0x0160
        /*0016*/ 	.short	0x0020


	//----- nvinfo : EIATTR_CBANK_PARAM_SIZE
	.align		4
.L_12:
        /*0018*/ 	.byte	0x03, 0x19
        /*001a*/ 	.short	0x0020


	//----- nvinfo : EIATTR_KPARAM_INFO
	.align		4
        /*001c*/ 	.byte	0x04, 0x17
        /*001e*/ 	.short	(.L_14 - .L_13)
.L_13:
        /*0020*/ 	.word	0x00000000
        /*0024*/ 	.short	0x0003
        /*0026*/ 	.short	0x0018
        /*0028*/ 	.byte	0x00, 0xf4, 0x21, 0x00


	//----- nvinfo : EIATTR_KPARAM_INFO
	.align		4
.L_14:
        /*002c*/ 	.byte	0x04, 0x17
        /*002e*/ 	.short	(.L_16 - .L_15)
.L_15:
        /*0030*/ 	.word	0x00000000
        /*0034*/ 	.short	0x0002
        /*0036*/ 	.short	0x0010
        /*0038*/ 	.byte	0x00, 0xf0, 0x11, 0x00


	//----- nvinfo : EIATTR_KPARAM_INFO
	.align		4
.L_16:
        /*003c*/ 	.byte	0x04, 0x17
        /*003e*/ 	.short	(.L_18 - .L_17)
.L_17:
        /*0040*/ 	.word	0x00000000
        /*0044*/ 	.short	0x0001
        /*0046*/ 	.short	0x0008
        /*0048*/ 	.byte	0x00, 0xf4, 0x21, 0x00


	//----- nvinfo : EIATTR_KPARAM_INFO
	.align		4
.L_18:
        /*004c*/ 	.byte	0x04, 0x17
        /*004e*/ 	.short	(.L_20 - .L_19)
.L_19:
        /*0050*/ 	.word	0x00000000
        /*0054*/ 	.short	0x0000
        /*0056*/ 	.short	0x0000
        /*0058*/ 	.byte	0x00, 0xf4, 0x21, 0x00


	//----- nvinfo : EIATTR_MAXREG_COUNT
	.align		4
.L_20:
        /*005c*/ 	.byte	0x03, 0x1b
        /*005e*/ 	.short	0x00ff


	//----- nvinfo : EIATTR_EXIT_INSTR_OFFSETS
	.align		4
        /*0060*/ 	.byte	0x04, 0x1c
        /*0062*/ 	.short	(.L_22 - .L_21)


	//   ....[0]....
.L_21:
        /*0064*/ 	.word	0x000004c0


	//----- nvinfo : EIATTR_REQNTID
	.align		4
.L_22:
        /*0068*/ 	.byte	0x04, 0x10
        /*006a*/ 	.short	(.L_24 - .L_23)
.L_23:
        /*006c*/ 	.word	0x00000100
        /*0070*/ 	.word	0x00000001
        /*0074*/ 	.word	0x00000001


	//----- nvinfo : EIATTR_CRS_STACK_SIZE
	.align		4
.L_24:
        /*0078*/ 	.byte	0x04, 0x1e
        /*007a*/ 	.short	(.L_26 - .L_25)
.L_25:
        /*007c*/ 	.word	0x00000000
.L_26:


//--------------------- .nv.callgraph             --------------------------
	.section	.nv.callgraph,"",@"SHT_CUDA_CALLGRAPH"
	.align	4
	.sectionentsize	8
	.align		4
        /*0000*/ 	.word	0x00000000
	.align		4
        /*0004*/ 	.word	0xffffffff
	.align		4
        /*0008*/ 	.word	0x00000000
	.align		4
        /*000c*/ 	.word	0xfffffffe
	.align		4
        /*0010*/ 	.word	0x00000000
	.align		4
        /*0014*/ 	.word	0xfffffffd
	.align		4
        /*0018*/ 	.word	0x00000000
	.align		4
        /*001c*/ 	.word	0xfffffffc


//--------------------- .nv.rel.action            --------------------------
	.section	.nv.rel.action,"",@"SHT_CUDA_RELOCINFO"
	.align	8
	.sectionentsize	8
        /*0000*/ 	.byte	0x73, 0x00, 0x00, 0x00, 0x00, 0x00, 0x00, 0x00, 0x00, 0x00, 0x00, 0x11, 0x25, 0x00, 0x05, 0x36


//--------------------- .nv.constant4             --------------------------
	.section	.nv.constant4,"a",@progbits
	.align	8
	.align		8
.nv.constant4:
        /*0000*/ 	.dword	_$_str


//--------------------- .nv.constant0.triton_poi_fused_gelu_6 --------------------------
	.section	.nv.constant0.triton_poi_fused_gelu_6,"a",@progbits
	.sectionflags	@""
	.align	4
.nv.constant0.triton_poi_fused_gelu_6:
	.zero		384


//--------------------- .text.triton_poi_fused_gelu_6 --------------------------
	.section	.text.triton_poi_fused_gelu_6,"ax",@progbits
	.sectioninfo	@"SHI_REGISTERS=13"
	.align	128
        .global         triton_poi_fused_gelu_6
        .type           triton_poi_fused_gelu_6,@function
        .size           triton_poi_fused_gelu_6,(.L_x_7 - triton_poi_fused_gelu_6)
        .other          triton_poi_fused_gelu_6,@"STO_CUDA_ENTRY STV_DEFAULT"
triton_poi_fused_gelu_6:
.text.triton_poi_fused_gelu_6:
[----:B------:R-:W-:Y:S02]  /*0000*/  MOV R1, c[0x0][0x28] ;  /* 0x00000a0000017a02 */ /* 0x000fe40000000f00 */
[----:B------:R-:W0:Y:S01]  /*0010*/  S2R R0, SR_TID.X ;  /* 0x0000000000007919 */ /* 0x000e220000002100 */
[----:B------:R-:W-:Y:S01]  /*0020*/  MOV R7, 0x2 ;  /* 0x0000000200077802 */ /* 0x000fe20000000f00 */
[----:B------:R-:W-:Y:S02]  /*0030*/  ULDC.64 UR4, c[0x0][0x118] ;  /* 0x0000460000047ab9 */ /* 0x000fe40000000a00 */
[----:B------:R-:W1:Y:S01]  /*0040*/  S2R R3, SR_CTAID.X ;  /* 0x0000000000037919 */ /* 0x000e620000002500 */
[----:B0-----:R-:W-:-:S04]  /*0050*/  SHF.L.U32 R0, R0, 0x1, RZ ;  /* 0x0000000100007819 */ /* 0x001fc800000006ff */
[----:B------:R-:W-:-:S04]  /*0060*/  LOP3.LUT R0, R0, 0x1fe, RZ, 0xc0, !PT ;  /* 0x000001fe00007812 */ /* 0x000fc800078ec0ff */
[----:B-1----:R-:W-:-:S05]  /*0070*/  LEA R2, R3, R0, 0x9 ;  /* 0x0000000003027211 */ /* 0x002fca00078e48ff */
[----:B------:R-:W-:-:S06]  /*0080*/  IMAD.WIDE R6, R2, R7, c[0x0][0x160] ;  /* 0x0000580002067625 */ /* 0x000fcc00078e0207 */
[----:B------:R-:W2:Y:S01]  /*0090*/  LDG.E R6, [R6.64] ;  /* 0x0000000406067981 */ /* 0x000ea2000c1e1900 */
[----:B------:R-:W-:Y:S01]  /*00a0*/  BSSY B0, `(.L_x_0) ;  /* 0x0000020000007945 */ /* 0x000fe20003800000 */
[C---:B--2---:R-:W-:Y:S02]  /*00b0*/  SHF.L.U32 R3, R6.reuse, 0x10, RZ ;  /* 0x0000001006037819 */ /* 0x044fe400000006ff */
[----:B------:R-:W-:-:S03]  /*00c0*/  PRMT R4, R6, 0x7632, R4 ;  /* 0x0000763206047816 */ /* 0x000fc60000000004 */
[----:B------:R-:W-:Y:S01]  /*00d0*/  FMUL R0, R3, R3 ;  /* 0x0000000303007220 */ /* 0x000fe20000400000 */
[----:B------:R-:W-:-:S03]  /*00e0*/  SHF.L.U32 R4, R4, 0x10, RZ ;  /* 0x0000001004047819 */ /* 0x000fc600000006ff */
[----:B------:R-:W-:Y:S02]  /*00f0*/  FMUL R0, R3, R0 ;  /* 0x0000000003007220 */ /* 0x000fe40000400000 */
[----:B------:R-:W-:Y:S02]  /*0100*/  FMUL R5, R4, R4 ;  /* 0x0000000404057220 */ /* 0x000fe40000400000 */
[----:B------:R-:W-:Y:S02]  /*0110*/  FFMA R0, R0, 0.044714998453855514526, R3 ;  /* 0x3d37271300007823 */ /* 0x000fe40000000003 */
[----:B------:R-:W-:Y:S02]  /*0120*/  FMUL R5, R4, R5 ;  /* 0x0000000504057220 */ /* 0x000fe40000400000 */
[----:B------:R-:W-:Y:S02]  /*0130*/  FMUL R8, R0, 0.79788458347320556641 ;  /* 0x3f4c422a00087820 */ /* 0x000fe40000400000 */
[----:B------:R-:W-:-:S02]  /*0140*/  FFMA R5, R5, 0.044714998453855514526, R4 ;  /* 0x3d37271305057823 */ /* 0x000fc40000000004 */
[----:B------:R-:W-:Y:S02]  /*0150*/  FADD.FTZ R0, |R8|, -RZ ;  /* 0x800000ff08007221 */ /* 0x000fe40000010200 */
[----:B------:R-:W-:-:S03]  /*0160*/  FMUL R5, R5, 0.79788458347320556641 ;  /* 0x3f4c422a05057820 */ /* 0x000fc60000400000 */
[----:B------:R-:W-:-:S13]  /*0170*/  FSETP.GE.AND P0, PT, R0, 0.60000002384185791016, PT ;  /* 0x3f19999a0000780b */ /* 0x000fda0003f06000 */
[----:B------:R-:W-:Y:S05]  /*0180*/  @!P0 BRA `(.L_x_1) ;  /* 0x000000a000008947 */ /* 0x000fea0003800000 */
[C---:B------:R-:W-:Y:S01]  /*0190*/  FMUL R6, R0.reuse, 2.8853900432586669922 ;  /* 0x4038aa3b00067820 */ /* 0x040fe20000400000 */
[----:B------:R-:W-:Y:S02]  /*01a0*/  MOV R10, 0x3f800000 ;  /* 0x3f800000000a7802 */ /* 0x000fe40000000f00 */
[----:B------:R-:W-:-:S03]  /*01b0*/  FSETP.GE.AND P0, PT, R0, 9.010913848876953125, PT ;  /* 0x41102cb40000780b */ /* 0x000fc60003f06000 */
[----:B------:R-:W0:Y:S02]  /*01c0*/  MUFU.EX2 R6, R6 ;  /* 0x0000000600067308 */ /* 0x000e240000000800 */
[----:B0-----:R-:W-:-:S06]  /*01d0*/  FADD R7, R6, 1 ;  /* 0x3f80000006077421 */ /* 0x001fcc0000000000 */
[----:B------:R-:W0:Y:S02]  /*01e0*/  MUFU.RCP R7, R7 ;  /* 0x0000000700077308 */ /* 0x000e240000001000 */
[----:B0-----:R-:W-:-:S05]  /*01f0*/  FFMA.FTZ R9, R7, -2, R10 ;  /* 0xc000000007097823 */ /* 0x001fca000001000a */
[----:B------:R-:W-:-:S04]  /*0200*/  FSEL R9, R9, 1, !P0 ;  /* 0x3f80000009097808 */ /* 0x000fc80004000000 */
[----:B------:R-:W-:Y:S01]  /*0210*/  LOP3.LUT R8, R9, 0x80000000, R8, 0xf8, !PT ;  /* 0x8000000009087812 */ /* 0x000fe200078ef808 */
[----:B------:R-:W-:Y:S05]  /*0220*/  BRA `(.L_x_2) ;  /* 0x0000007000007947 */ /* 0x000fea0003800000 */
.L_x_1:
[----:B------:R-:W-:Y:S01]  /*0230*/  MOV R0, 0x3c80f082 ;  /* 0x3c80f08200007802 */ /* 0x000fe20000000f00 */
[----:B------:R-:W-:-:S04]  /*0240*/  FMUL R7, R8, R8 ;  /* 0x0000000808077220 */ /* 0x000fc80000400000 */
[----:B------:R-:W-:-:S04]  /*0250*/  FFMA.FTZ R0, R7, R0, -0.052303962409496307373 ;  /* 0xbd563cae07007423 */ /* 0x000fc80000010000 */
[----:B------:R-:W-:-:S04]  /*0260*/  FFMA.FTZ R0, R7, R0, 0.1331529766321182251 ;  /* 0x3e08594107007423 */ /* 0x000fc80000010000 */
[----:B------:R-:W-:-:S04]  /*0270*/  FFMA.FTZ R0, R7, R0, -0.33332768082618713379 ;  /* 0xbeaaa9ed07007423 */ /* 0x000fc80000010000 */
[----:B------:R-:W-:-:S04]  /*0280*/  FFMA.FTZ R7, R7, R0, RZ ;  /* 0x0000000007077223 */ /* 0x000fc800000100ff */
[----:B------:R-:W-:Y:S02]  /*0290*/  FFMA.FTZ R8, R8, R7, R8 ;  /* 0x0000000708087223 */ /* 0x000fe40000010008 */
.L_x_2:
[----:B------:R-:W-:Y:S05]  /*02a0*/  BSYNC B0 ;  /* 0x0000000000007941 */ /* 0x000fea0003800000 */
.L_x_0:
[----:B------:R-:W-:Y:S01]  /*02b0*/  FADD.FTZ R10, |R5|, -RZ ;  /* 0x800000ff050a7221 */ /* 0x000fe20000010200 */
[----:B------:R-:W-:Y:S01]  /*02c0*/  BSSY B0, `(.L_x_3) ;  /* 0x0000015000007945 */ /* 0x000fe20003800000 */
[----:B------:R-:W-:-:S03]  /*02d0*/  SHF.R.S32.HI R9, RZ, 0x1f, R2 ;  /* 0x0000001fff097819 */ /* 0x000fc60000011402 */
        /* <DEDUP_REMOVED lines=12> */
.L_x_4:
[----:B------:R-:W-:Y:S01]  /*03a0*/  MOV R0, 0x3c80f082 ;  /* 0x3c80f08200007802 */ /* 0x000fe20000000f00 */
[----:B------:R-:W-:-:S04]  /*03b0*/  FMUL R7, R5, R5 ;  /* 0x0000000505077220 */ /* 0x000fc80000400000 */
[----:B------:R-:W-:-:S04]  /*03c0*/  FFMA.FTZ R0, R7, R0, -0.052303962409496307373 ;  /* 0xbd563cae07007423 */ /* 0x000fc80000010000 */
[----:B------:R-:W-:-:S04]  /*03d0*/  FFMA.FTZ R0, R7, R0, 0.1331529766321182251 ;  /* 0x3e08594107007423 */ /* 0x000fc80000010000 */
[----:B------:R-:W-:-:S04]  /*03e0*/  FFMA.FTZ R0, R7, R0, -0.33332768082618713379 ;  /* 0xbeaaa9ed07007423 */ /* 0x000fc80000010000 */
[----:B------:R-:W-:-:S04]  /*03f0*/  FFMA.FTZ R0, R7, R0, RZ ;  /* 0x0000000007007223 */ /* 0x000fc800000100ff */
[----:B------:R-:W-:Y:S02]  /*0400*/  FFMA.FTZ R5, R5, R0, R5 ;  /* 0x0000000005057223 */ /* 0x000fe40000010005 */
.L_x_5:
[----:B------:R-:W-:Y:S05]  /*0410*/  BSYNC B0 ;  /* 0x0000000000007941 */ /* 0x000fea0003800000 */
.L_x_3:
[----:B------:R-:W-:Y:S01]  /*0420*/  FMUL R3, R3, 0.5 ;  /* 0x3f00000003037820 */ /* 0x000fe20000400000 */
[----:B------:R-:W-:Y:S01]  /*0430*/  FADD R8, R8, 1 ;  /* 0x3f80000008087421 */ /* 0x000fe20000000000 */
[----:B------:R-:W-:Y:S01]  /*0440*/  FMUL R0, R4, 0.5 ;  /* 0x3f00000004007820 */ /* 0x000fe20000400000 */
[----:B------:R-:W-:Y:S01]  /*0450*/  FADD R5, R5, 1 ;  /* 0x3f80000005057421 */ /* 0x000fe20000000000 */
[----:B------:R-:W-:Y:S01]  /*0460*/  LEA R4, P0, R2, c[0x0][0x168], 0x1 ;  /* 0x00005a0002047a11 */ /* 0x000fe200078008ff */
[----:B------:R-:W-:Y:S02]  /*0470*/  FMUL R3, R3, R8 ;  /* 0x0000000803037220 */ /* 0x000fe40000400000 */
[----:B------:R-:W-:Y:S01]  /*0480*/  FMUL R0, R0, R5 ;  /* 0x0000000500007220 */ /* 0x000fe20000400000 */
[----:B------:R-:W-:-:S04]  /*0490*/  LEA.HI.X R5, R2, c[0x0][0x16c], R9, 0x1, P0 ;  /* 0x00005b0002057a11 */ /* 0x000fc800000f0c09 */
[----:B------:R-:W-:-:S05]  /*04a0*/  F2FP.BF16.PACK_AB R3, R0, R3 ;  /* 0x000000030003723e */ /* 0x000fca00000010ff */
[----:B------:R-:W-:Y:S01]  /*04b0*/  STG.E [R4.64], R3 ;  /* 0x0000000304007986 */ /* 0x000fe2000c101904 */
[----:B------:R-:W-:Y:S05]  /*04c0*/  EXIT ;  /* 0x000000000000794d */ /* 0x000fea0003800000 */
.L_x_6:
[----:B------:R-:W-:-:S00]  /*04d0*/  BRA `(.L_x_6) ;  /* 0xfffffff000007947 */ /* 0x000fc0000383ffff */
[----:B------:R-:W-:-:S00]  /*04e0*/  NOP ;  /* 0x0000000000007918 */ /* 0x000fc00000000000 */
        /* <DEDUP_REMOVED lines=9> */
.L_x_7:


//--------------------- .nv.global.init           --------------------------
	.section	.nv.global.init,"aw",@progbits
.nv.global.init:
	.type		_$_str,@object
	.size		_$_str,(.L_0 - _$_str)
_$_str:
        /*0000*/ 	.byte	0x5f, 0x5f, 0x43, 0x55, 0x44, 0x41, 0x5f, 0x46, 0x54, 0x5a, 0x00
.L_0:
